//
// Generated by NVIDIA NVVM Compiler
//
// Compiler Build ID: CL-36424714
// Cuda compilation tools, release 13.0, V13.0.88
// Based on NVVM 20.0.0
//

.version 9.0
.target sm_100
.address_size 64

	// .globl	_Z20block_inclusive_scanPKfPfS1_i
.extern .shared .align 16 .b8 s[];

.visible .entry _Z20block_inclusive_scanPKfPfS1_i(
	.param .u64 .ptr .align 1 _Z20block_inclusive_scanPKfPfS1_i_param_0,
	.param .u64 .ptr .align 1 _Z20block_inclusive_scanPKfPfS1_i_param_1,
	.param .u64 .ptr .align 1 _Z20block_inclusive_scanPKfPfS1_i_param_2,
	.param .u32 _Z20block_inclusive_scanPKfPfS1_i_param_3
)
{
	.reg .pred 	%p<7>;
	.reg .b32 	%r<18>;
	.reg .b32 	%f<13>;
	.reg .b64 	%rd<13>;

	ld.param.u64 	%rd1, [_Z20block_inclusive_scanPKfPfS1_i_param_0];
	ld.param.u64 	%rd2, [_Z20block_inclusive_scanPKfPfS1_i_param_1];
	ld.param.u64 	%rd3, [_Z20block_inclusive_scanPKfPfS1_i_param_2];
	ld.param.u32 	%r8, [_Z20block_inclusive_scanPKfPfS1_i_param_3];
	mov.u32 	%r1, %tid.x;
	mov.u32 	%r2, %ctaid.x;
	mov.u32 	%r3, %ntid.x;
	mad.lo.s32 	%r4, %r2, %r3, %r1;
	setp.ge.s32 	%p1, %r4, %r8;
	mov.f32 	%f11, 0f00000000;
	@%p1 bra 	$L__BB0_2;
	cvta.to.global.u64 	%rd4, %rd1;
	mul.wide.s32 	%rd5, %r4, 4;
	add.s64 	%rd6, %rd4, %rd5;
	ld.global.f32 	%f11, [%rd6];
$L__BB0_2:
	shl.b32 	%r9, %r1, 2;
	mov.u32 	%r10, s;
	add.s32 	%r5, %r10, %r9;
	st.shared.f32 	[%r5], %f11;
	bar.sync 	0;
	setp.lt.u32 	%p2, %r3, 2;
	@%p2 bra 	$L__BB0_7;
	mov.b32 	%r17, 1;
$L__BB0_4:
	setp.lt.u32 	%p3, %r1, %r17;
	mov.f32 	%f12, 0f00000000;
	@%p3 bra 	$L__BB0_6;
	sub.s32 	%r12, %r1, %r17;
	shl.b32 	%r13, %r12, 2;
	add.s32 	%r15, %r10, %r13;
	ld.shared.f32 	%f12, [%r15];
$L__BB0_6:
	bar.sync 	0;
	ld.shared.f32 	%f7, [%r5];
	add.f32 	%f8, %f12, %f7;
	st.shared.f32 	[%r5], %f8;
	bar.sync 	0;
	shl.b32 	%r17, %r17, 1;
	setp.lt.u32 	%p4, %r17, %r3;
	@%p4 bra 	$L__BB0_4;
$L__BB0_7:
	setp.ge.s32 	%p5, %r4, %r8;
	@%p5 bra 	$L__BB0_9;
	ld.shared.f32 	%f9, [%r5];
	cvta.to.global.u64 	%rd7, %rd2;
	mul.wide.s32 	%rd8, %r4, 4;
	add.s64 	%rd9, %rd7, %rd8;
	st.global.f32 	[%rd9], %f9;
$L__BB0_9:
	add.s32 	%r16, %r3, -1;
	setp.ne.s32 	%p6, %r1, %r16;
	@%p6 bra 	$L__BB0_11;
	ld.shared.f32 	%f10, [%r5];
	cvta.to.global.u64 	%rd10, %rd3;
	mul.wide.u32 	%rd11, %r2, 4;
	add.s64 	%rd12, %rd10, %rd11;
	st.global.f32 	[%rd12], %f10;
$L__BB0_11:
	ret;

}
	// .globl	_Z17add_block_offsetsPfPKfi
.visible .entry _Z17add_block_offsetsPfPKfi(
	.param .u64 .ptr .align 1 _Z17add_block_offsetsPfPKfi_param_0,
	.param .u64 .ptr .align 1 _Z17add_block_offsetsPfPKfi_param_1,
	.param .u32 _Z17add_block_offsetsPfPKfi_param_2
)
{
	.reg .pred 	%p<2>;
	.reg .b32 	%r<6>;
	.reg .b32 	%f<4>;
	.reg .b64 	%rd<9>;

	ld.param.u64 	%rd1, [_Z17add_block_offsetsPfPKfi_param_0];
	ld.param.u64 	%rd2, [_Z17add_block_offsetsPfPKfi_param_1];
	ld.param.u32 	%r3, [_Z17add_block_offsetsPfPKfi_param_2];
	mov.u32 	%r1, %ctaid.x;
	mov.u32 	%r4, %ntid.x;
	mov.u32 	%r5, %tid.x;
	mad.lo.s32 	%r2, %r1, %r4, %r5;
	setp.ge.s32 	%p1, %r2, %r3;
	@%p1 bra 	$L__BB1_2;
	cvta.to.global.u64 	%rd3, %rd2;
	cvta.to.global.u64 	%rd4, %rd1;
	mul.wide.u32 	%rd5, %r1, 4;
	add.s64 	%rd6, %rd3, %rd5;
	ld.global.f32 	%f1, [%rd6];
	mul.wide.s32 	%rd7, %r2, 4;
	add.s64 	%rd8, %rd4, %rd7;
	ld.global.f32 	%f2, [%rd8];
	add.f32 	%f3, %f1, %f2;
	st.global.f32 	[%rd8], %f3;
$L__BB1_2:
	ret;

}


// ===== COMPILED SASS (sm_100) =====

	.target	sm_100

	.elftype	@"ET_EXEC"


//--------------------- .note.nv.tkinfo           --------------------------
	.section	.note.nv.tkinfo,"",@"SHT_NOTE"
	.sectionflags	@"SHF_NOTE_NV_TKINFO"
	.tkinfo
        /*0018*/ 	.word	0x00000002
        /*0030*/ 	.string	""
        /*0030*/ 	.string	"ptxas"
        /*0030*/ 	.string	"Cuda compilation tools, release 13.0, V13.0.88"
        /*0030*/ 	.string	"Build cuda_13.0.r13.0/compiler.36424714_0"
        /*0030*/ 	.string	"-arch sm_100 -m 64 "



//--------------------- .note.nv.cuinfo           --------------------------
	.section	.note.nv.cuinfo,"",@"SHT_NOTE"
	.sectionflags	@"SHF_NOTE_NV_CUINFO"
        /*0018*/ 	.short	0x0002
        /*001a*/ 	.short	0x0064
        /*001c*/ 	.short	0x0082
	.zero		2


//--------------------- .nv.info                  --------------------------
	.section	.nv.info,"",@"SHT_CUDA_INFO"
	.align	4


	//----- nvinfo : EIATTR_REGCOUNT
	.align		4
        /*0000*/ 	.byte	0x04, 0x2f
        /*0002*/ 	.short	(.L_1 - .L_0)
	.align		4
.L_0:
        /*0004*/ 	.word	index@(_Z20block_inclusive_scanPKfPfS1_i)
        /*0008*/ 	.word	0x0000000e


	//----- nvinfo : EIATTR_FRAME_SIZE
	.align		4
.L_1:
        /*000c*/ 	.byte	0x04, 0x11
        /*000e*/ 	.short	(.L_3 - .L_2)
	.align		4
.L_2:
        /*0010*/ 	.word	index@(_Z20block_inclusive_scanPKfPfS1_i)
        /*0014*/ 	.word	0x00000000


	//----- nvinfo : EIATTR_REGCOUNT
	.align		4
.L_3:
        /*0018*/ 	.byte	0x04, 0x2f
        /*001a*/ 	.short	(.L_5 - .L_4)
	.align		4
.L_4:
        /*001c*/ 	.word	index@(_Z17add_block_offsetsPfPKfi)
        /*0020*/ 	.word	0x0000000c


	//----- nvinfo : EIATTR_FRAME_SIZE
	.align		4
.L_5:
        /*0024*/ 	.byte	0x04, 0x11
        /*0026*/ 	.short	(.L_7 - .L_6)
	.align		4
.L_6:
        /*0028*/ 	.word	index@(_Z17add_block_offsetsPfPKfi)
        /*002c*/ 	.word	0x00000000


	//----- nvinfo : EIATTR_MIN_STACK_SIZE
	.align		4
.L_7:
        /*0030*/ 	.byte	0x04, 0x12
        /*0032*/ 	.short	(.L_9 - .L_8)
	.align		4
.L_8:
        /*0034*/ 	.word	index@(_Z17add_block_offsetsPfPKfi)
        /*0038*/ 	.word	0x00000000


	//----- nvinfo : EIATTR_MIN_STACK_SIZE
	.align		4
.L_9:
        /*003c*/ 	.byte	0x04, 0x12
        /*003e*/ 	.short	(.L_11 - .L_10)
	.align		4
.L_10:
        /*0040*/ 	.word	index@(_Z20block_inclusive_scanPKfPfS1_i)
        /*0044*/ 	.word	0x00000000
.L_11:


//--------------------- .nv.compat                --------------------------
	.section	.nv.compat,"",@"SHT_CUDA_COMPAT_INFO"
	.align	4
        /*0000*/ 	.byte	0x02, 0x09, 0x00, 0x00, 0x02, 0x02, 0x01, 0x00, 0x02, 0x05, 0x05, 0x00, 0x03, 0x07, 0x01, 0x01
        /*0010*/ 	.byte	0x02, 0x03, 0x00, 0x00, 0x02, 0x06, 0x01, 0x00, 0x04, 0x0b, 0x08, 0x00, 0x09, 0x00, 0x00, 0x00
        /*0020*/ 	.byte	0x00, 0x00, 0x00, 0x00


//--------------------- .nv.info._Z17add_block_offsetsPfPKfi --------------------------
	.section	.nv.info._Z17add_block_offsetsPfPKfi,"",@"SHT_CUDA_INFO"
	.sectionflags	@""
	.align	4


	//----- nvinfo : EIATTR_CUDA_API_VERSION
	.align		4
        /*0000*/ 	.byte	0x04, 0x37
        /*0002*/ 	.short	(.L_13 - .L_12)
.L_12:
        /*0004*/ 	.word	0x00000082


	//----- nvinfo : EIATTR_KPARAM_INFO
	.align		4
.L_13:
        /*0008*/ 	.byte	0x04, 0x17
        /*000a*/ 	.short	(.L_15 - .L_14)
.L_14:
        /*000c*/ 	.word	0x00000000
        /*0010*/ 	.short	0x0002
        /*0012*/ 	.short	0x0010
        /*0014*/ 	.byte	0x00, 0xf0, 0x11, 0x00


	//----- nvinfo : EIATTR_KPARAM_INFO
	.align		4
.L_15:
        /*0018*/ 	.byte	0x04, 0x17
        /*001a*/ 	.short	(.L_17 - .L_16)
.L_16:
        /*001c*/ 	.word	0x00000000
        /*0020*/ 	.short	0x0001
        /*0022*/ 	.short	0x0008
        /*0024*/ 	.byte	0x00, 0xf5, 0x21, 0x00


	//----- nvinfo : EIATTR_KPARAM_INFO
	.align		4
.L_17:
        /*0028*/ 	.byte	0x04, 0x17
        /*002a*/ 	.short	(.L_19 - .L_18)
.L_18:
        /*002c*/ 	.word	0x00000000
        /*0030*/ 	.short	0x0000
        /*0032*/ 	.short	0x0000
        /*0034*/ 	.byte	0x00, 0xf5, 0x21, 0x00


	//----- nvinfo : EIATTR_SPARSE_MMA_MASK
	.align		4
.L_19:
        /*0038*/ 	.byte	0x03, 0x50
        /*003a*/ 	.short	0x0000


	//----- nvinfo : EIATTR_MAXREG_COUNT
	.align		4
        /*003c*/ 	.byte	0x03, 0x1b
        /*003e*/ 	.short	0x00ff


	//----- nvinfo : EIATTR_MERCURY_ISA_VERSION
	.align		4
        /*0040*/ 	.byte	0x03, 0x5f
        /*0042*/ 	.short	0x0101


	//----- nvinfo : EIATTR_VRC_CTA_INIT_COUNT
	.align		4
        /*0044*/ 	.byte	0x02, 0x4a
	.zero		1
	.zero		1


	//----- nvinfo : EIATTR_EXIT_INSTR_OFFSETS
	.align		4
        /*0048*/ 	.byte	0x04, 0x1c
        /*004a*/ 	.short	(.L_21 - .L_20)


	//   ....[0]....
.L_20:
        /*004c*/ 	.word	0x00000070


	//   ....[1]....
        /*0050*/ 	.word	0x00000110


	//----- nvinfo : EIATTR_CBANK_PARAM_SIZE
	.align		4
.L_21:
        /*0054*/ 	.byte	0x03, 0x19
        /*0056*/ 	.short	0x0014


	//----- nvinfo : EIATTR_PARAM_CBANK
	.align		4
        /*0058*/ 	.byte	0x04, 0x0a
        /*005a*/ 	.short	(.L_23 - .L_22)
	.align		4
.L_22:
        /*005c*/ 	.word	index@(.nv.constant0._Z17add_block_offsetsPfPKfi)
        /*0060*/ 	.short	0x0380
        /*0062*/ 	.short	0x0014


	//----- nvinfo : EIATTR_SW_WAR
	.align		4
.L_23:
        /*0064*/ 	.byte	0x04, 0x36
        /*0066*/ 	.short	(.L_25 - .L_24)
.L_24:
        /*0068*/ 	.word	0x00000008
.L_25:


//--------------------- .nv.info._Z20block_inclusive_scanPKfPfS1_i --------------------------
	.section	.nv.info._Z20block_inclusive_scanPKfPfS1_i,"",@"SHT_CUDA_INFO"
	.sectionflags	@""
	.align	4


	//----- nvinfo : EIATTR_CUDA_API_VERSION
	.align		4
        /*0000*/ 	.byte	0x04, 0x37
        /*0002*/ 	.short	(.L_27 - .L_26)
.L_26:
        /*0004*/ 	.word	0x00000082


	//----- nvinfo : EIATTR_KPARAM_INFO
	.align		4
.L_27:
        /*0008*/ 	.byte	0x04, 0x17
        /*000a*/ 	.short	(.L_29 - .L_28)
.L_28:
        /*000c*/ 	.word	0x00000000
        /*0010*/ 	.short	0x0003
        /*0012*/ 	.short	0x0018
        /*0014*/ 	.byte	0x00, 0xf0, 0x11, 0x00


	//----- nvinfo : EIATTR_KPARAM_INFO
	.align		4
.L_29:
        /*0018*/ 	.byte	0x04, 0x17
        /*001a*/ 	.short	(.L_31 - .L_30)
.L_30:
        /*001c*/ 	.word	0x00000000
        /*0020*/ 	.short	0x0002
        /*0022*/ 	.short	0x0010
        /*0024*/ 	.byte	0x00, 0xf5, 0x21, 0x00


	//----- nvinfo : EIATTR_KPARAM_INFO
	.align		4
.L_31:
        /*0028*/ 	.byte	0x04, 0x17
        /*002a*/ 	.short	(.L_33 - .L_32)
.L_32:
        /*002c*/ 	.word	0x00000000
        /*0030*/ 	.short	0x0001
        /*0032*/ 	.short	0x0008
        /*0034*/ 	.byte	0x00, 0xf5, 0x21, 0x00


	//----- nvinfo : EIATTR_KPARAM_INFO
	.align		4
.L_33:
        /*0038*/ 	.byte	0x04, 0x17
        /*003a*/ 	.short	(.L_35 - .L_34)
.L_34:
        /*003c*/ 	.word	0x00000000
        /*0040*/ 	.short	0x0000
        /*0042*/ 	.short	0x0000
        /*0044*/ 	.byte	0x00, 0xf5, 0x21, 0x00


	//----- nvinfo : EIATTR_SPARSE_MMA_MASK
	.align		4
.L_35:
        /*0048*/ 	.byte	0x03, 0x50
        /*004a*/ 	.short	0x0000


	//----- nvinfo : EIATTR_MAXREG_COUNT
	.align		4
        /*004c*/ 	.byte	0x03, 0x1b
        /*004e*/ 	.short	0x00ff


	//----- nvinfo : EIATTR_NUM_BARRIERS
	.align		4
        /*0050*/ 	.byte	0x02, 0x4c
        /*0052*/ 	.byte	0x01
	.zero		1


	//----- nvinfo : EIATTR_MERCURY_ISA_VERSION
	.align		4
        /*0054*/ 	.byte	0x03, 0x5f
        /*0056*/ 	.short	0x0101


	//----- nvinfo : EIATTR_VRC_CTA_INIT_COUNT
	.align		4
        /*0058*/ 	.byte	0x02, 0x4a
	.zero		1
	.zero		1


	//----- nvinfo : EIATTR_EXIT_INSTR_OFFSETS
	.align		4
        /*005c*/ 	.byte	0x04, 0x1c
        /*005e*/ 	.short	(.L_37 - .L_36)


	//   ....[0]....
.L_36:
        /*0060*/ 	.word	0x000002a0


	//   ....[1]....
        /*0064*/ 	.word	0x000002f0


	//----- nvinfo : EIATTR_CBANK_PARAM_SIZE
	.align		4
.L_37:
        /*0068*/ 	.byte	0x03, 0x19
        /*006a*/ 	.short	0x001c


	//----- nvinfo : EIATTR_PARAM_CBANK
	.align		4
        /*006c*/ 	.byte	0x04, 0x0a
        /*006e*/ 	.short	(.L_39 - .L_38)
	.align		4
.L_38:
        /*0070*/ 	.word	index@(.nv.constant0._Z20block_inclusive_scanPKfPfS1_i)
        /*0074*/ 	.short	0x0380
        /*0076*/ 	.short	0x001c


	//----- nvinfo : EIATTR_SW_WAR
	.align		4
.L_39:
        /*0078*/ 	.byte	0x04, 0x36
        /*007a*/ 	.short	(.L_41 - .L_40)
.L_40:
        /*007c*/ 	.word	0x00000008
.L_41:


//--------------------- .nv.callgraph             --------------------------
	.section	.nv.callgraph,"",@"SHT_CUDA_CALLGRAPH"
	.align	4
	.sectionentsize	8
	.align		4
        /*0000*/ 	.word	0x00000000
	.align		4
        /*0004*/ 	.word	0xffffffff
	.align		4
        /*0008*/ 	.word	0x00000000
	.align		4
        /*000c*/ 	.word	0xfffffffe
	.align		4
        /*0010*/ 	.word	0x00000000
	.align		4
        /*0014*/ 	.word	0xfffffffd
	.align		4
        /*0018*/ 	.word	0x00000000
	.align		4
        /*001c*/ 	.word	0xfffffffc


//--------------------- .text._Z17add_block_offsetsPfPKfi --------------------------
	.section	.text._Z17add_block_offsetsPfPKfi,"ax",@progbits
	.align	128
        .global         _Z17add_block_offsetsPfPKfi
        .type           _Z17add_block_offsetsPfPKfi,@function
        .size           _Z17add_block_offsetsPfPKfi,(.L_x_4 - _Z17add_block_offsetsPfPKfi)
        .other          _Z17add_block_offsetsPfPKfi,@"STO_CUDA_ENTRY STV_DEFAULT"
_Z17add_block_offsetsPfPKfi:
.text._Z17add_block_offsetsPfPKfi:
[----:B------:R-:W-:Y:S01]  /*0000*/  LDC R1, c[0x0][0x37c] ;  /* 0x0000df00ff017b82 */ /* 0x000fe20000000800 */
[----:B------:R-:W0:Y:S01]  /*0010*/  S2R R9, SR_CTAID.X ;  /* 0x0000000000097919 */ /* 0x000e220000002500 */
[----:B------:R-:W0:Y:S01]  /*0020*/  LDCU UR4, c[0x0][0x360] ;  /* 0x00006c00ff0477ac */ /* 0x000e220008000800 */
[----:B------:R-:W0:Y:S01]  /*0030*/  S2R R0, SR_TID.X ;  /* 0x0000000000007919 */ /* 0x000e220000002100 */
[----:B------:R-:W1:Y:S01]  /*0040*/  LDCU UR5, c[0x0][0x390] ;  /* 0x00007200ff0577ac */ /* 0x000e620008000800 */
[----:B0-----:R-:W-:-:S05]  /*0050*/  IMAD R7, R9, UR4, R0 ;  /* 0x0000000409077c24 */ /* 0x001fca000f8e0200 */
[----:B-1----:R-:W-:-:S13]  /*0060*/  ISETP.GE.AND P0, PT, R7, UR5, PT ;  /* 0x0000000507007c0c */ /* 0x002fda000bf06270 */
[----:B------:R-:W-:Y:S05]  /*0070*/  @P0 EXIT ;  /* 0x000000000000094d */ /* 0x000fea0003800000 */
[----:B------:R-:W0:Y:S01]  /*0080*/  LDC.64 R2, c[0x0][0x388] ;  /* 0x0000e200ff027b82 */ /* 0x000e220000000a00 */
[----:B------:R-:W1:Y:S07]  /*0090*/  LDCU.64 UR4, c[0x0][0x358] ;  /* 0x00006b00ff0477ac */ /* 0x000e6e0008000a00 */
[----:B------:R-:W2:Y:S01]  /*00a0*/  LDC.64 R4, c[0x0][0x380] ;  /* 0x0000e000ff047b82 */ /* 0x000ea20000000a00 */
[----:B0-----:R-:W-:-:S06]  /*00b0*/  IMAD.WIDE.U32 R2, R9, 0x4, R2 ;  /* 0x0000000409027825 */ /* 0x001fcc00078e0002 */
[----:B-1----:R-:W3:Y:S01]  /*00c0*/  LDG.E R2, desc[UR4][R2.64] ;  /* 0x0000000402027981 */ /* 0x002ee2000c1e1900 */
[----:B--2---:R-:W-:-:S05]  /*00d0*/  IMAD.WIDE R4, R7, 0x4, R4 ;  /* 0x0000000407047825 */ /* 0x004fca00078e0204 */
[----:B------:R-:W3:Y:S02]  /*00e0*/  LDG.E R7, desc[UR4][R4.64] ;  /* 0x0000000404077981 */ /* 0x000ee4000c1e1900 */
[----:B---3--:R-:W-:-:S05]  /*00f0*/  FADD R7, R2, R7 ;  /* 0x0000000702077221 */ /* 0x008fca0000000000 */
[----:B------:R-:W-:Y:S01]  /*0100*/  STG.E desc[UR4][R4.64], R7 ;  /* 0x0000000704007986 */ /* 0x000fe2000c101904 */
[----:B------:R-:W-:Y:S05]  /*0110*/  EXIT ;  /* 0x000000000000794d */ /* 0x000fea0003800000 */
.L_x_0:
[----:B------:R-:W-:-:S00]  /*0120*/  BRA `(.L_x_0) ;  /* 0xfffffffc00fc7947 */ /* 0x000fc0000383ffff */
[----:B------:R-:W-:-:S00]  /*0130*/  NOP ;  /* 0x0000000000007918 */ /* 0x000fc00000000000 */
        /* <DEDUP_REMOVED lines=12> */
.L_x_4:


//--------------------- .text._Z20block_inclusive_scanPKfPfS1_i --------------------------
	.section	.text._Z20block_inclusive_scanPKfPfS1_i,"ax",@progbits
	.align	128
        .global         _Z20block_inclusive_scanPKfPfS1_i
        .type           _Z20block_inclusive_scanPKfPfS1_i,@function
        .size           _Z20block_inclusive_scanPKfPfS1_i,(.L_x_5 - _Z20block_inclusive_scanPKfPfS1_i)
        .other          _Z20block_inclusive_scanPKfPfS1_i,@"STO_CUDA_ENTRY STV_DEFAULT"
_Z20block_inclusive_scanPKfPfS1_i:
.text._Z20block_inclusive_scanPKfPfS1_i:
[----:B------:R-:W-:Y:S01]  /*0000*/  LDC R1, c[0x0][0x37c] ;  /* 0x0000df00ff017b82 */ /* 0x000fe20000000800 */
[----:B------:R-:W0:Y:S01]  /*0010*/  S2R R4, SR_TID.X ;  /* 0x0000000000047919 */ /* 0x000e220000002100 */
[----:B------:R-:W0:Y:S01]  /*0020*/  LDCU UR6, c[0x0][0x360] ;  /* 0x00006c00ff0677ac */ /* 0x000e220008000800 */
[----:B------:R-:W-:Y:S01]  /*0030*/  IMAD.MOV.U32 R0, RZ, RZ, RZ ;  /* 0x000000ffff007224 */ /* 0x000fe200078e00ff */
[----:B------:R-:W0:Y:S01]  /*0040*/  S2R R11, SR_CTAID.X ;  /* 0x00000000000b7919 */ /* 0x000e220000002500 */
[----:B------:R-:W1:Y:S01]  /*0050*/  LDCU UR4, c[0x0][0x398] ;  /* 0x00007300ff0477ac */ /* 0x000e620008000800 */
[----:B------:R-:W2:Y:S01]  /*0060*/  LDCU.64 UR8, c[0x0][0x358] ;  /* 0x00006b00ff0877ac */ /* 0x000ea20008000a00 */
[----:B0-----:R-:W-:-:S05]  /*0070*/  IMAD R5, R11, UR6, R4 ;  /* 0x000000060b057c24 */ /* 0x001fca000f8e0204 */
[----:B-1----:R-:W-:-:S13]  /*0080*/  ISETP.GE.AND P0, PT, R5, UR4, PT ;  /* 0x0000000405007c0c */ /* 0x002fda000bf06270 */
[----:B------:R-:W0:Y:S02]  /*0090*/  @!P0 LDC.64 R2, c[0x0][0x380] ;  /* 0x0000e000ff028b82 */ /* 0x000e240000000a00 */
[----:B0-----:R-:W-:-:S05]  /*00a0*/  @!P0 IMAD.WIDE R2, R5, 0x4, R2 ;  /* 0x0000000405028825 */ /* 0x001fca00078e0202 */
[----:B--2---:R-:W2:Y:S01]  /*00b0*/  @!P0 LDG.E R0, desc[UR8][R2.64] ;  /* 0x0000000802008981 */ /* 0x004ea2000c1e1900 */
[----:B------:R-:W0:Y:S01]  /*00c0*/  S2UR UR5, SR_CgaCtaId ;  /* 0x00000000000579c3 */ /* 0x000e220000008800 */
[----:B------:R-:W-:Y:S01]  /*00d0*/  UMOV UR4, 0x400 ;  /* 0x0000040000047882 */ /* 0x000fe20000000000 */
[----:B------:R-:W-:Y:S02]  /*00e0*/  UISETP.GE.U32.AND UP0, UPT, UR6, 0x2, UPT ;  /* 0x000000020600788c */ /* 0x000fe4000bf06070 */
[----:B0-----:R-:W-:-:S06]  /*00f0*/  ULEA UR4, UR5, UR4, 0x18 ;  /* 0x0000000405047291 */ /* 0x001fcc000f8ec0ff */
[----:B------:R-:W-:-:S05]  /*0100*/  LEA R7, R4, UR4, 0x2 ;  /* 0x0000000404077c11 */ /* 0x000fca000f8e10ff */
[----:B--2---:R0:W-:Y:S01]  /*0110*/  STS [R7], R0 ;  /* 0x0000000007007388 */ /* 0x0041e20000000800 */
[----:B------:R-:W-:Y:S06]  /*0120*/  BAR.SYNC.DEFER_BLOCKING 0x0 ;  /* 0x0000000000007b1d */ /* 0x000fec0000010000 */
[----:B------:R-:W-:Y:S05]  /*0130*/  BRA.U !UP0, `(.L_x_1) ;  /* 0x0000000108387547 */ /* 0x000fea000b800000 */
[----:B------:R-:W-:-:S05]  /*0140*/  UMOV UR5, 0x1 ;  /* 0x0000000100057882 */ /* 0x000fca0000000000 */
.L_x_2:
[----:B------:R-:W-:Y:S01]  /*0150*/  ISETP.GE.U32.AND P0, PT, R4, UR5, PT ;  /* 0x0000000504007c0c */ /* 0x000fe2000bf06070 */
[----:B01----:R-:W-:-:S12]  /*0160*/  IMAD.MOV.U32 R0, RZ, RZ, RZ ;  /* 0x000000ffff007224 */ /* 0x003fd800078e00ff */
[----:B------:R-:W-:Y:S01]  /*0170*/  @P0 IADD3 R2, PT, PT, R4, -UR5, RZ ;  /* 0x8000000504020c10 */ /* 0x000fe2000fffe0ff */
[----:B------:R-:W-:-:S03]  /*0180*/  USHF.L.U32 UR5, UR5, 0x1, URZ ;  /* 0x0000000105057899 */ /* 0x000fc600080006ff */
[----:B------:R-:W-:Y:S01]  /*0190*/  @P0 LEA R2, R2, UR4, 0x2 ;  /* 0x0000000402020c11 */ /* 0x000fe2000f8e10ff */
[----:B------:R-:W-:-:S04]  /*01a0*/  UISETP.GE.U32.AND UP0, UPT, UR5, UR6, UPT ;  /* 0x000000060500728c */ /* 0x000fc8000bf06070 */
[----:B------:R-:W-:Y:S01]  /*01b0*/  @P0 LDS R0, [R2] ;  /* 0x0000000002000984 */ /* 0x000fe20000000800 */
[----:B------:R-:W-:Y:S06]  /*01c0*/  BAR.SYNC.DEFER_BLOCKING 0x0 ;  /* 0x0000000000007b1d */ /* 0x000fec0000010000 */
[----:B------:R-:W0:Y:S02]  /*01d0*/  LDS R3, [R7] ;  /* 0x0000000007037984 */ /* 0x000e240000000800 */
[----:B0-----:R-:W-:-:S05]  /*01e0*/  FADD R0, R3, R0 ;  /* 0x0000000003007221 */ /* 0x001fca0000000000 */
[----:B------:R1:W-:Y:S01]  /*01f0*/  STS [R7], R0 ;  /* 0x0000000007007388 */ /* 0x0003e20000000800 */
[----:B------:R-:W-:Y:S06]  /*0200*/  BAR.SYNC.DEFER_BLOCKING 0x0 ;  /* 0x0000000000007b1d */ /* 0x000fec0000010000 */
[----:B------:R-:W-:Y:S05]  /*0210*/  BRA.U !UP0, `(.L_x_2) ;  /* 0xfffffffd08cc7547 */ /* 0x000fea000b83ffff */
.L_x_1:
[----:B------:R-:W2:Y:S02]  /*0220*/  LDCU UR4, c[0x0][0x398] ;  /* 0x00007300ff0477ac */ /* 0x000ea40008000800 */
[----:B--2---:R-:W-:Y:S01]  /*0230*/  ISETP.GE.AND P1, PT, R5, UR4, PT ;  /* 0x0000000405007c0c */ /* 0x004fe2000bf26270 */
[----:B------:R-:W-:-:S06]  /*0240*/  UIADD3 UR4, UPT, UPT, UR6, -0x1, URZ ;  /* 0xffffffff06047890 */ /* 0x000fcc000fffe0ff */
[----:B------:R-:W-:-:S06]  /*0250*/  ISETP.NE.AND P0, PT, R4, UR4, PT ;  /* 0x0000000404007c0c */ /* 0x000fcc000bf05270 */
[----:B------:R-:W2:Y:S01]  /*0260*/  @!P1 LDS R9, [R7] ;  /* 0x0000000007099984 */ /* 0x000ea20000000800 */
[----:B------:R-:W3:Y:S02]  /*0270*/  @!P1 LDC.64 R2, c[0x0][0x388] ;  /* 0x0000e200ff029b82 */ /* 0x000ee40000000a00 */
[----:B---3--:R-:W-:-:S05]  /*0280*/  @!P1 IMAD.WIDE R2, R5, 0x4, R2 ;  /* 0x0000000405029825 */ /* 0x008fca00078e0202 */
[----:B--2---:R2:W-:Y:S01]  /*0290*/  @!P1 STG.E desc[UR8][R2.64], R9 ;  /* 0x0000000902009986 */ /* 0x0045e2000c101908 */
[----:B------:R-:W-:Y:S05]  /*02a0*/  @P0 EXIT ;  /* 0x000000000000094d */ /* 0x000fea0003800000 */
[----:B01----:R-:W0:Y:S01]  /*02b0*/  LDS R7, [R7] ;  /* 0x0000000007077984 */ /* 0x003e220000000800 */
[----:B--2---:R-:W1:Y:S02]  /*02c0*/  LDC.64 R2, c[0x0][0x390] ;  /* 0x0000e400ff027b82 */ /* 0x004e640000000a00 */
[----:B-1----:R-:W-:-:S05]  /*02d0*/  IMAD.WIDE.U32 R2, R11, 0x4, R2 ;  /* 0x000000040b027825 */ /* 0x002fca00078e0002 */
[----:B0-----:R-:W-:Y:S01]  /*02e0*/  STG.E desc[UR8][R2.64], R7 ;  /* 0x0000000702007986 */ /* 0x001fe2000c101908 */
[----:B------:R-:W-:Y:S05]  /*02f0*/  EXIT ;  /* 0x000000000000794d */ /* 0x000fea0003800000 */
.L_x_3:
        /* <DEDUP_REMOVED lines=16> */
.L_x_5:


//--------------------- .nv.shared._Z17add_block_offsetsPfPKfi --------------------------
	.section	.nv.shared._Z17add_block_offsetsPfPKfi,"aw",@nobits
	.sectionflags	@""
	.align	16
	.zero		1024


//--------------------- .nv.shared.reserved.0     --------------------------
	.section	.nv.shared.reserved.0,"aw",@nobits
	.weak		__nv_reservedSMEM_offset_0_alias
	.size		__nv_reservedSMEM_offset_0_alias, 0, 64
	.other		__nv_reservedSMEM_offset_0_alias,@"STO_CUDA_RESERVED_SHARED STV_DEFAULT"
__nv_reservedSMEM_offset_0_alias:
	.zero		0
	.zero		64


//--------------------- .nv.shared._Z20block_inclusive_scanPKfPfS1_i --------------------------
	.section	.nv.shared._Z20block_inclusive_scanPKfPfS1_i,"aw",@nobits
	.sectionflags	@""
	.align	16
	.zero		1024


//--------------------- .nv.constant0._Z17add_block_offsetsPfPKfi --------------------------
	.section	.nv.constant0._Z17add_block_offsetsPfPKfi,"a",@progbits
	.sectionflags	@""
	.align	4
.nv.constant0._Z17add_block_offsetsPfPKfi:
	.zero		916


//--------------------- .nv.constant0._Z20block_inclusive_scanPKfPfS1_i --------------------------
	.section	.nv.constant0._Z20block_inclusive_scanPKfPfS1_i,"a",@progbits
	.sectionflags	@""
	.align	4
.nv.constant0._Z20block_inclusive_scanPKfPfS1_i:
	.zero		924


//--------------------- SYMBOLS --------------------------

	.type		.nv.reservedSmem.offset0,@object
	.size		.nv.reservedSmem.offset0,0x4
	.type		.nv.reservedSmem.cap,@object
	.size		.nv.reservedSmem.cap,0x4
